	.headerflags	@"EF_CUDA_TEXMODE_UNIFIED EF_CUDA_64BIT_ADDRESS EF_CUDA_ACCELERATORS EF_CUDA_SM90 EF_CUDA_VIRTUAL_SM(EF_CUDA_SM90)"
	.elftype	@"ET_EXEC"


//--------------------- .nv.info                  --------------------------
	.section	.nv.info,"",@"SHT_CUDA_INFO"
	.align	4


	//----- nvinfo : EIATTR_REGCOUNT
	.align		4
        /*0000*/ 	.byte	0x04, 0x2f
        /*0002*/ 	.short	(.L_1 - .L_0)
	.align		4
.L_0:
        /*0004*/ 	.word	index@(triton_poi_fused_convolution_max_pool2d_with_indices_relu_9)
        /*0008*/ 	.word	0x00000020


	//----- nvinfo : EIATTR_MIN_STACK_SIZE
	.align		4
.L_1:
        /*000c*/ 	.byte	0x04, 0x12
        /*000e*/ 	.short	(.L_3 - .L_2)
	.align		4
.L_2:
        /*0010*/ 	.word	index@(triton_poi_fused_convolution_max_pool2d_with_indices_relu_9)
        /*0014*/ 	.word	0x00000000


	//----- nvinfo : EIATTR_FRAME_SIZE
	.align		4
.L_3:
        /*0018*/ 	.byte	0x04, 0x11
        /*001a*/ 	.short	(.L_5 - .L_4)
	.align		4
.L_4:
        /*001c*/ 	.word	index@(triton_poi_fused_convolution_max_pool2d_with_indices_relu_9)
        /*0020*/ 	.word	0x00000000


	//----- nvinfo : EIATTR_MIN_STACK_SIZE
	.align		4
.L_5:
        /*0024*/ 	.byte	0x04, 0x12
        /*0026*/ 	.short	(.L_7 - .L_6)
	.align		4
.L_6:
        /*0028*/ 	.word	index@(triton_poi_fused_convolution_max_pool2d_with_indices_relu_9)
        /*002c*/ 	.word	0x00000000
.L_7:


//--------------------- .nv.info.triton_poi_fused_convolution_max_pool2d_with_indices_relu_9 --------------------------
	.section	.nv.info.triton_poi_fused_convolution_max_pool2d_with_indices_relu_9,"",@"SHT_CUDA_INFO"
	.sectionflags	@""
	.align	4


	//----- nvinfo : EIATTR_CUDA_API_VERSION
	.align		4
        /*0000*/ 	.byte	0x04, 0x37
        /*0002*/ 	.short	(.L_9 - .L_8)
.L_8:
        /*0004*/ 	.word	0x0000007c


	//----- nvinfo : EIATTR_KPARAM_INFO
	.align		4
.L_9:
        /*0008*/ 	.byte	0x04, 0x17
        /*000a*/ 	.short	(.L_11 - .L_10)
.L_10:
        /*000c*/ 	.word	0x00000000
        /*0010*/ 	.short	0x0004
        /*0012*/ 	.short	0x001c
        /*0014*/ 	.byte	0x00, 0xf0, 0x11, 0x00


	//----- nvinfo : EIATTR_KPARAM_INFO
	.align		4
.L_11:
        /*0018*/ 	.byte	0x04, 0x17
        /*001a*/ 	.short	(.L_13 - .L_12)
.L_12:
        /*001c*/ 	.word	0x00000000
        /*0020*/ 	.short	0x0003
        /*0022*/ 	.short	0x0018
        /*0024*/ 	.byte	0x00, 0xf0, 0x11, 0x00


	//----- nvinfo : EIATTR_KPARAM_INFO
	.align		4
.L_13:
        /*0028*/ 	.byte	0x04, 0x17
        /*002a*/ 	.short	(.L_15 - .L_14)
.L_14:
        /*002c*/ 	.word	0x00000000
        /*0030*/ 	.short	0x0002
        /*0032*/ 	.short	0x0010
        /*0034*/ 	.byte	0x00, 0xf4, 0x21, 0x00


	//----- nvinfo : EIATTR_KPARAM_INFO
	.align		4
.L_15:
        /*0038*/ 	.byte	0x04, 0x17
        /*003a*/ 	.short	(.L_17 - .L_16)
.L_16:
        /*003c*/ 	.word	0x00000000
        /*0040*/ 	.short	0x0001
        /*0042*/ 	.short	0x0008
        /*0044*/ 	.byte	0x00, 0xf4, 0x21, 0x00


	//----- nvinfo : EIATTR_KPARAM_INFO
	.align		4
.L_17:
        /*0048*/ 	.byte	0x04, 0x17
        /*004a*/ 	.short	(.L_19 - .L_18)
.L_18:
        /*004c*/ 	.word	0x00000000
        /*0050*/ 	.short	0x0000
        /*0052*/ 	.short	0x0000
        /*0054*/ 	.byte	0x00, 0xf4, 0x21, 0x00


	//----- nvinfo : EIATTR_SPARSE_MMA_MASK
	.align		4
.L_19:
        /*0058*/ 	.byte	0x03, 0x50
        /*005a*/ 	.short	0x0000


	//----- nvinfo : EIATTR_MAXREG_COUNT
	.align		4
        /*005c*/ 	.byte	0x03, 0x1b
        /*005e*/ 	.short	0x00ff


	//----- nvinfo : EIATTR_EXIT_INSTR_OFFSETS
	.align		4
        /*0060*/ 	.byte	0x04, 0x1c
        /*0062*/ 	.short	(.L_21 - .L_20)


	//   ....[0]....
.L_20:
        /*0064*/ 	.word	0x00000dc0


	//   ....[1]....
        /*0068*/ 	.word	0x00000de0


	//----- nvinfo : EIATTR_REQNTID
	.align		4
.L_21:
        /*006c*/ 	.byte	0x04, 0x10
        /*006e*/ 	.short	(.L_23 - .L_22)
.L_22:
        /*0070*/ 	.word	0x00000100
        /*0074*/ 	.word	0x00000001
        /*0078*/ 	.word	0x00000001


	//----- nvinfo : EIATTR_CBANK_PARAM_SIZE
	.align		4
.L_23:
        /*007c*/ 	.byte	0x03, 0x19
        /*007e*/ 	.short	0x0020


	//----- nvinfo : EIATTR_PARAM_CBANK
	.align		4
        /*0080*/ 	.byte	0x04, 0x0a
        /*0082*/ 	.short	(.L_25 - .L_24)
	.align		4
.L_24:
        /*0084*/ 	.word	index@(.nv.constant0.triton_poi_fused_convolution_max_pool2d_with_indices_relu_9)
        /*0088*/ 	.short	0x0210
        /*008a*/ 	.short	0x0020


	//----- nvinfo : EIATTR_SW_WAR
	.align		4
.L_25:
        /*008c*/ 	.byte	0x04, 0x36
        /*008e*/ 	.short	(.L_27 - .L_26)
.L_26:
        /*0090*/ 	.word	0x00000008
.L_27:


//--------------------- .nv.callgraph             --------------------------
	.section	.nv.callgraph,"",@"SHT_CUDA_CALLGRAPH"
	.align	4
	.sectionentsize	8
	.align		4
        /*0000*/ 	.word	0x00000000
	.align		4
        /*0004*/ 	.word	0xffffffff
	.align		4
        /*0008*/ 	.word	0x00000000
	.align		4
        /*000c*/ 	.word	0xfffffffe
	.align		4
        /*0010*/ 	.word	0x00000000
	.align		4
        /*0014*/ 	.word	0xfffffffd
	.align		4
        /*0018*/ 	.word	0x00000000
	.align		4
        /*001c*/ 	.word	0xfffffffc


//--------------------- .text.triton_poi_fused_convolution_max_pool2d_with_indices_relu_9 --------------------------
	.section	.text.triton_poi_fused_convolution_max_pool2d_with_indices_relu_9,"ax",@progbits
	.sectionflags	@"SHF_BARRIERS=1"
	.align	128
        .global         triton_poi_fused_convolution_max_pool2d_with_indices_relu_9
        .type           triton_poi_fused_convolution_max_pool2d_with_indices_relu_9,@function
        .size           triton_poi_fused_convolution_max_pool2d_with_indices_relu_9,(.L_x_1 - triton_poi_fused_convolution_max_pool2d_with_indices_relu_9)
        .other          triton_poi_fused_convolution_max_pool2d_with_indices_relu_9,@"STO_CUDA_ENTRY STV_DEFAULT"
triton_poi_fused_convolution_max_pool2d_with_indices_relu_9:
.text.triton_poi_fused_convolution_max_pool2d_with_indices_relu_9:
[----:B------:R-:W0:Y:S01]  /*0000*/  LDC R1, c[0x0][0x28] ;  /* 0x00000a00ff017b82 */ /* 0x000e220000000800 */
[----:B------:R-:W1:Y:S07]  /*0010*/  S2R R3, SR_TID.X ;  /* 0x0000000000037919 */ /* 0x000e6e0000002100 */
[----:B------:R-:W2:Y:S01]  /*0020*/  LDC.64 R22, c[0x0][0x210] ;  /* 0x00008400ff167b82 */ /* 0x000ea20000000a00 */
[----:B------:R-:W-:Y:S01]  /*0030*/  ULDC.64 UR6, c[0x0][0x208] ;  /* 0x0000820000067ab9 */ /* 0x000fe20000000a00 */
[----:B------:R-:W3:Y:S01]  /*0040*/  S2R R0, SR_CTAID.Y ;  /* 0x0000000000007919 */ /* 0x000ee20000002600 */
[----:B------:R-:W4:Y:S01]  /*0050*/  S2R R21, SR_CTAID.X ;  /* 0x0000000000157919 */ /* 0x000f220000002500 */
[----:B------:R-:W5:Y:S01]  /*0060*/  S2R R20, SR_TID.X ;  /* 0x0000000000147919 */ /* 0x000f620000002100 */
[----:B-1----:R-:W-:Y:S01]  /*0070*/  IMAD.SHL.U32 R2, R3, 0x4, RZ ;  /* 0x0000000403027824 */ /* 0x002fe200078e00ff */
[----:B------:R-:W-:-:S04]  /*0080*/  SHF.R.U32.HI R12, RZ, 0x6, R3 ;  /* 0x00000006ff0c7819 */ /* 0x000fc80000011603 */
[----:B------:R-:W-:Y:S01]  /*0090*/  LOP3.LUT R5, R2, 0xfc, RZ, 0xc0, !PT ;  /* 0x000000fc02057812 */ /* 0x000fe200078ec0ff */
[----:B------:R-:W1:Y:S01]  /*00a0*/  S2UR UR5, SR_CgaCtaId ;  /* 0x00000000000579c3 */ /* 0x000e620000008800 */
[----:B------:R-:W-:Y:S01]  /*00b0*/  SGXT.U32 R12, R12, 0x2 ;  /* 0x000000020c0c781a */ /* 0x000fe20000000000 */
[----:B----4-:R-:W-:Y:S01]  /*00c0*/  IMAD.SHL.U32 R21, R21, 0x10, RZ ;  /* 0x0000001015157824 */ /* 0x010fe200078e00ff */
[----:B---3--:R-:W-:-:S04]  /*00d0*/  PRMT R5, R5, 0x6540, R0 ;  /* 0x0000654005057816 */ /* 0x008fc80000000000 */
[----:B------:R-:W-:Y:S02]  /*00e0*/  SHF.R.S32.HI R4, RZ, 0x1f, R5 ;  /* 0x0000001fff047819 */ /* 0x000fe40000011405 */
[----:B------:R-:W-:Y:S02]  /*00f0*/  ISETP.GE.AND P0, PT, R5, 0x200, PT ;  /* 0x000002000500780c */ /* 0x000fe40003f06270 */
[----:B------:R-:W-:Y:S02]  /*0100*/  LEA.HI R6, R4, R5, RZ, 0x7 ;  /* 0x0000000504067211 */ /* 0x000fe400078f38ff */
[----:B------:R-:W-:-:S03]  /*0110*/  LOP3.LUT R4, R21, R12, RZ, 0xfc, !PT ;  /* 0x0000000c15047212 */ /* 0x000fc600078efcff */
[C---:B------:R-:W-:Y:S01]  /*0120*/  IMAD.SHL.U32 R7, R6.reuse, 0x400, RZ ;  /* 0x0000040006077824 */ /* 0x040fe200078e00ff */
[----:B------:R-:W-:Y:S02]  /*0130*/  LOP3.LUT R6, R6, 0xffffff80, RZ, 0xc0, !PT ;  /* 0xffffff8006067812 */ /* 0x000fe400078ec0ff */
[----:B------:R-:W-:Y:S02]  /*0140*/  ISETP.LT.AND P1, PT, R4, 0x400, !P0 ;  /* 0x000004000400780c */ /* 0x000fe40004721270 */
[----:B------:R-:W-:-:S04]  /*0150*/  LOP3.LUT R7, R7, 0xfffe0000, RZ, 0xc0, !PT ;  /* 0xfffe000007077812 */ /* 0x000fc800078ec0ff */
[----:B------:R-:W-:Y:S01]  /*0160*/  IADD3 R13, R7, R5, -R6 ;  /* 0x00000005070d7210 */ /* 0x000fe20007ffe806 */
[----:B-----5:R-:W-:Y:S01]  /*0170*/  IMAD.SHL.U32 R10, R20, 0x40, RZ ;  /* 0x00000040140a7824 */ /* 0x020fe200078e00ff */
[----:B------:R-:W-:Y:S02]  /*0180*/  SHF.R.U32.HI R11, RZ, 0x6, R20 ;  /* 0x00000006ff0b7819 */ /* 0x000fe40000011614 */
[----:B------:R-:W-:Y:S01]  /*0190*/  CS2R R6, SRZ ;  /* 0x0000000000067805 */ /* 0x000fe2000001ff00 */
[----:B------:R-:W-:Y:S01]  /*01a0*/  IMAD R9, R4, 0x80, R13 ;  /* 0x0000008004097824 */ /* 0x000fe200078e020d */
[----:B------:R-:W-:Y:S02]  /*01b0*/  CS2R R4, SRZ ;  /* 0x0000000000047805 */ /* 0x000fe4000001ff00 */
[----:B------:R-:W-:Y:S01]  /*01c0*/  SGXT.U32 R11, R11, 0x2 ;  /* 0x000000020b0b781a */ /* 0x000fe20000000000 */
[----:B--2---:R-:W-:Y:S01]  /*01d0*/  IMAD.WIDE R8, R9, 0x4, R22 ;  /* 0x0000000409087825 */ /* 0x004fe200078e0216 */
[----:B------:R-:W-:Y:S01]  /*01e0*/  LOP3.LUT R10, R10, 0xfc0, RZ, 0xc0, !PT ;  /* 0x00000fc00a0a7812 */ /* 0x000fe200078ec0ff */
[----:B------:R-:W-:-:S02]  /*01f0*/  UMOV UR4, 0x400 ;  /* 0x0000040000047882 */ /* 0x000fc40000000000 */
[----:B-1----:R-:W-:Y:S01]  /*0200*/  UPRMT UR4, UR5, 0x654, UR4 ;  /* 0x0000065405047896 */ /* 0x002fe20008000004 */
[----:B------:R1:W2:Y:S01]  /*0210*/  @P1 LDG.E.EL.128 R4, desc[UR6][R8.64] ;  /* 0x0000000608041981 */ /* 0x0002a2000c2e1d00 */
[C---:B------:R-:W-:Y:S02]  /*0220*/  LOP3.LUT R28, R10.reuse, R11, RZ, 0xfc, !PT ;  /* 0x0000000b0a1c7212 */ /* 0x040fe400078efcff */
[C---:B------:R-:W-:Y:S02]  /*0230*/  LOP3.LUT R11, R10.reuse, 0x10, RZ, 0xfc, !PT ;  /* 0x000000100a0b7812 */ /* 0x040fe400078efcff */
[----:B------:R-:W-:Y:S02]  /*0240*/  LOP3.LUT R14, R21, 0x4, R12, 0xfe, !PT ;  /* 0x00000004150e7812 */ /* 0x000fe400078efe0c */
[----:B------:R-:W-:Y:S02]  /*0250*/  LEA.HI R25, R10, UR4, RZ, 0x1e ;  /* 0x000000040a197c11 */ /* 0x000fe4000f8ff0ff */
[----:B------:R-:W-:Y:S01]  /*0260*/  LEA.HI R11, R11, UR4, RZ, 0x1e ;  /* 0x000000040b0b7c11 */ /* 0x000fe2000f8ff0ff */
[----:B------:R-:W-:Y:S01]  /*0270*/  IMAD R17, R14, 0x80, R13 ;  /* 0x000000800e117824 */ /* 0x000fe200078e020d */
[----:B-1----:R-:W-:Y:S01]  /*0280*/  LOP3.LUT R8, R10, 0x20, RZ, 0xfc, !PT ;  /* 0x000000200a087812 */ /* 0x002fe200078efcff */
[----:B------:R-:W-:Y:S01]  /*0290*/  IMAD R25, R28, 0x4, R25 ;  /* 0x000000041c197824 */ /* 0x000fe200078e0219 */
[----:B------:R-:W-:Y:S01]  /*02a0*/  LOP3.LUT R9, R10, 0x30, RZ, 0xfc, !PT ;  /* 0x000000300a097812 */ /* 0x000fe200078efcff */
[----:B------:R-:W-:Y:S01]  /*02b0*/  IMAD R24, R28, 0x4, R11 ;  /* 0x000000041c187824 */ /* 0x000fe200078e020b */
[----:B------:R-:W-:-:S02]  /*02c0*/  LEA.HI R29, R8, UR4, RZ, 0x1e ;  /* 0x00000004081d7c11 */ /* 0x000fc4000f8ff0ff */
[----:B------:R-:W-:Y:S02]  /*02d0*/  CS2R R10, SRZ ;  /* 0x00000000000a7805 */ /* 0x000fe4000001ff00 */
[----:B------:R-:W-:Y:S02]  /*02e0*/  ISETP.LT.AND P1, PT, R14, 0x400, !P0 ;  /* 0x000004000e00780c */ /* 0x000fe40004721270 */
[----:B------:R-:W-:Y:S01]  /*02f0*/  LOP3.LUT R16, R21, 0x8, R12, 0xfe, !PT ;  /* 0x0000000815107812 */ /* 0x000fe200078efe0c */
[----:B------:R-:W-:Y:S01]  /*0300*/  IMAD R29, R28, 0x4, R29 ;  /* 0x000000041c1d7824 */ /* 0x000fe200078e021d */
[----:B------:R-:W-:Y:S02]  /*0310*/  LEA.HI R9, R9, UR4, RZ, 0x1e ;  /* 0x0000000409097c11 */ /* 0x000fe4000f8ff0ff */
[----:B------:R-:W-:Y:S01]  /*0320*/  LOP3.LUT R12, R21, 0xc, R12, 0xfe, !PT ;  /* 0x0000000c150c7812 */ /* 0x000fe200078efe0c */
[C---:B------:R-:W-:Y:S01]  /*0330*/  IMAD R27, R16.reuse, 0x80, R13 ;  /* 0x00000080101b7824 */ /* 0x040fe200078e020d */
[----:B------:R-:W-:Y:S01]  /*0340*/  ISETP.LT.AND P2, PT, R16, 0x400, !P0 ;  /* 0x000004001000780c */ /* 0x000fe20004741270 */
[----:B------:R-:W-:Y:S01]  /*0350*/  IMAD R28, R28, 0x4, R9 ;  /* 0x000000041c1c7824 */ /* 0x000fe200078e0209 */
[----:B------:R-:W-:Y:S01]  /*0360*/  CS2R R8, SRZ ;  /* 0x0000000000087805 */ /* 0x000fe2000001ff00 */
[C---:B------:R-:W-:Y:S01]  /*0370*/  IMAD R13, R12.reuse, 0x80, R13 ;  /* 0x000000800c0d7824 */ /* 0x040fe200078e020d */
[----:B------:R-:W-:Y:S01]  /*0380*/  ISETP.LT.AND P0, PT, R12, 0x400, !P0 ;  /* 0x000004000c00780c */ /* 0x000fe20004701270 */
[----:B------:R-:W-:Y:S01]  /*0390*/  IMAD.WIDE R16, R17, 0x4, R22 ;  /* 0x0000000411107825 */ /* 0x000fe200078e0216 */
[----:B------:R-:W-:-:S03]  /*03a0*/  CS2R R14, SRZ ;  /* 0x00000000000e7805 */ /* 0x000fc6000001ff00 */
[--C-:B------:R-:W-:Y:S01]  /*03b0*/  IMAD.WIDE R26, R27, 0x4, R22.reuse ;  /* 0x000000041b1a7825 */ /* 0x100fe200078e0216 */
[----:B------:R1:W3:Y:S03]  /*03c0*/  @P1 LDG.E.EL.128 R8, desc[UR6][R16.64] ;  /* 0x0000000610081981 */ /* 0x0002e6000c2e1d00 */
[----:B------:R-:W-:Y:S01]  /*03d0*/  IMAD.WIDE R22, R13, 0x4, R22 ;  /* 0x000000040d167825 */ /* 0x000fe200078e0216 */
[----:B------:R-:W-:Y:S02]  /*03e0*/  CS2R R12, SRZ ;  /* 0x00000000000c7805 */ /* 0x000fe4000001ff00 */
[----:B------:R-:W-:Y:S02]  /*03f0*/  CS2R R18, SRZ ;  /* 0x0000000000127805 */ /* 0x000fe4000001ff00 */
[----:B-1----:R-:W-:Y:S02]  /*0400*/  CS2R R16, SRZ ;  /* 0x0000000000107805 */ /* 0x002fe4000001ff00 */
[----:B------:R-:W4:Y:S04]  /*0410*/  @P2 LDG.E.EL.128 R12, desc[UR6][R26.64] ;  /* 0x000000061a0c2981 */ /* 0x000f28000c2e1d00 */
[----:B------:R1:W5:Y:S02]  /*0420*/  @P0 LDG.E.EL.128 R16, desc[UR6][R22.64] ;  /* 0x0000000616100981 */ /* 0x000364000c2e1d00 */
[----:B-1----:R-:W-:-:S02]  /*0430*/  SHF.R.S32.HI R23, RZ, 0x17, R0 ;  /* 0x00000017ff177819 */ /* 0x002fc40000011400 */
[----:B------:R-:W-:Y:S02]  /*0440*/  PRMT R22, R3, 0x6540, R0 ;  /* 0x0000654003167816 */ /* 0x000fe40000000000 */
[----:B------:R-:W-:Y:S02]  /*0450*/  SGXT R23, R23, 0x1 ;  /* 0x000000011717781a */ /* 0x000fe40000000200 */
[----:B------:R-:W-:Y:S01]  /*0460*/  ISETP.GE.AND P0, PT, R22, 0x200, PT ;  /* 0x000002001600780c */ /* 0x000fe20003f06270 */
[----:B--2---:R1:W-:Y:S04]  /*0470*/  STS [R25], R4 ;  /* 0x0000000419007388 */ /* 0x0043e80000000800 */
[----:B------:R2:W-:Y:S01]  /*0480*/  STS [R24+0x40], R5 ;  /* 0x0000400518007388 */ /* 0x0005e20000000800 */
[----:B-1----:R-:W-:-:S03]  /*0490*/  LEA.HI R4, R23, R22, RZ, 0x7 ;  /* 0x0000001617047211 */ /* 0x002fc600078f38ff */
[----:B------:R1:W-:Y:S01]  /*04a0*/  STS [R29+0x80], R6 ;  /* 0x000080061d007388 */ /* 0x0003e20000000800 */
[----:B------:R-:W-:-:S03]  /*04b0*/  LOP3.LUT R27, R4, 0xffffff80, RZ, 0xc0, !PT ;  /* 0xffffff80041b7812 */ /* 0x000fc600078ec0ff */
[----:B------:R1:W-:Y:S02]  /*04c0*/  STS [R28+0xc0], R7 ;  /* 0x0000c0071c007388 */ /* 0x0003e40000000800 */
[----:B------:R-:W-:Y:S02]  /*04d0*/  IMAD.IADD R4, R22, 0x1, -R27 ;  /* 0x0000000116047824 */ /* 0x000fe400078e0a1b */
[----:B------:R-:W1:Y:S01]  /*04e0*/  LDC.64 R26, c[0x0][0x218] ;  /* 0x00008600ff1a7b82 */ /* 0x000e620000000a00 */
[----:B---3--:R3:W-:Y:S04]  /*04f0*/  STS [R25+0x10], R8 ;  /* 0x0000100819007388 */ /* 0x0087e80000000800 */
[----:B------:R1:W-:Y:S04]  /*0500*/  STS [R24+0x50], R9 ;  /* 0x0000500918007388 */ /* 0x0003e80000000800 */
[----:B------:R-:W-:Y:S04]  /*0510*/  STS [R29+0x90], R10 ;  /* 0x0000900a1d007388 */ /* 0x000fe80000000800 */
[----:B------:R-:W-:Y:S04]  /*0520*/  STS [R28+0xd0], R11 ;  /* 0x0000d00b1c007388 */ /* 0x000fe80000000800 */
[----:B----4-:R-:W-:Y:S04]  /*0530*/  STS [R25+0x20], R12 ;  /* 0x0000200c19007388 */ /* 0x010fe80000000800 */
[----:B------:R-:W-:Y:S04]  /*0540*/  STS [R24+0x60], R13 ;  /* 0x0000600d18007388 */ /* 0x000fe80000000800 */
[----:B------:R-:W-:Y:S04]  /*0550*/  STS [R29+0xa0], R14 ;  /* 0x0000a00e1d007388 */ /* 0x000fe80000000800 */
[----:B------:R-:W-:Y:S04]  /*0560*/  STS [R28+0xe0], R15 ;  /* 0x0000e00f1c007388 */ /* 0x000fe80000000800 */
[----:B-----5:R-:W-:Y:S04]  /*0570*/  STS [R25+0x30], R16 ;  /* 0x0000301019007388 */ /* 0x020fe80000000800 */
[----:B------:R-:W-:Y:S04]  /*0580*/  STS [R24+0x70], R17 ;  /* 0x0000701118007388 */ /* 0x000fe80000000800 */
[----:B------:R-:W-:Y:S04]  /*0590*/  STS [R29+0xb0], R18 ;  /* 0x0000b0121d007388 */ /* 0x000fe80000000800 */
[----:B------:R4:W-:Y:S01]  /*05a0*/  STS [R28+0xf0], R19 ;  /* 0x0000f0131c007388 */ /* 0x0009e20000000800 */
[----:B01----:R-:W-:-:S04]  /*05b0*/  IMAD.WIDE R26, R4, 0x4, R26 ;  /* 0x00000004041a7825 */ /* 0x003fc800078e021a */
[----:B------:R-:W-:Y:S01]  /*05c0*/  IMAD.MOV.U32 R4, RZ, RZ, RZ ;  /* 0x000000ffff047224 */ /* 0x000fe200078e00ff */
[----:B------:R-:W-:Y:S06]  /*05d0*/  BAR.SYNC.DEFER_BLOCKING 0x0 ;  /* 0x0000000000007b1d */ /* 0x000fec0000010000 */
[----:B------:R0:W5:Y:S01]  /*05e0*/  @!P0 LDG.E.EL R4, desc[UR6][R26.64] ;  /* 0x000000061a048981 */ /* 0x000162000c2e1900 */
[----:B--2---:R-:W-:-:S05]  /*05f0*/  IMAD.SHL.U32 R5, R20, 0x4, RZ ;  /* 0x0000000414057824 */ /* 0x004fca00078e00ff */
[----:B------:R-:W-:-:S04]  /*0600*/  LOP3.LUT R5, R5, 0x3fc, RZ, 0xc0, !PT ;  /* 0x000003fc05057812 */ /* 0x000fc800078ec0ff */
[C---:B------:R-:W-:Y:S02]  /*0610*/  LOP3.LUT R6, R5.reuse, 0x400, RZ, 0xfc, !PT ;  /* 0x0000040005067812 */ /* 0x040fe400078efcff */
[C---:B------:R-:W-:Y:S02]  /*0620*/  LOP3.LUT R7, R5.reuse, 0x800, RZ, 0xfc, !PT ;  /* 0x0000080005077812 */ /* 0x040fe400078efcff */
[----:B---3--:R-:W-:Y:S02]  /*0630*/  LOP3.LUT R8, R5, 0xc00, RZ, 0xfc, !PT ;  /* 0x00000c0005087812 */ /* 0x008fe400078efcff */
[----:B------:R-:W-:Y:S02]  /*0640*/  SHF.R.U32.HI R9, RZ, 0x2, R3 ;  /* 0x00000002ff097819 */ /* 0x000fe40000011603 */
[----:B------:R-:W-:Y:S02]  /*0650*/  SHF.R.U32.HI R6, RZ, 0x2, R6 ;  /* 0x00000002ff067819 */ /* 0x000fe40000011606 */
[----:B------:R-:W-:-:S02]  /*0660*/  SHF.R.U32.HI R7, RZ, 0x2, R7 ;  /* 0x00000002ff077819 */ /* 0x000fc40000011607 */
[----:B------:R-:W-:Y:S02]  /*0670*/  SHF.R.U32.HI R8, RZ, 0x2, R8 ;  /* 0x00000002ff087819 */ /* 0x000fe40000011608 */
[----:B----4-:R-:W-:Y:S02]  /*0680*/  SGXT.U32 R19, R9, 0x6 ;  /* 0x000000060913781a */ /* 0x010fe40000000000 */
[----:B------:R-:W-:Y:S02]  /*0690*/  LOP3.LUT R20, R20, 0xfc, RZ, 0xc0, !PT ;  /* 0x000000fc14147812 */ /* 0x000fe400078ec0ff */
[----:B------:R-:W-:Y:S02]  /*06a0*/  LOP3.LUT R6, R6, 0x1fc, RZ, 0xc0, !PT ;  /* 0x000001fc06067812 */ /* 0x000fe400078ec0ff */
[----:B------:R-:W-:Y:S02]  /*06b0*/  LOP3.LUT R7, R7, 0x2fc, RZ, 0xc0, !PT ;  /* 0x000002fc07077812 */ /* 0x000fe400078ec0ff */
[----:B------:R-:W-:Y:S01]  /*06c0*/  LOP3.LUT R9, R8, 0x3fc, RZ, 0xc0, !PT ;  /* 0x000003fc08097812 */ /* 0x000fe200078ec0ff */
[----:B------:R-:W-:-:S02]  /*06d0*/  VIADD R20, R20, UR4 ;  /* 0x0000000414147c36 */ /* 0x000fc40008000000 */
[----:B------:R-:W-:Y:S02]  /*06e0*/  VIADD R6, R6, UR4 ;  /* 0x0000000406067c36 */ /* 0x000fe40008000000 */
[----:B------:R-:W-:Y:S02]  /*06f0*/  VIADD R8, R7, UR4 ;  /* 0x0000000407087c36 */ /* 0x000fe40008000000 */
[----:B------:R-:W-:Y:S02]  /*0700*/  VIADD R10, R9, UR4 ;  /* 0x00000004090a7c36 */ /* 0x000fe40008000000 */
[C---:B------:R-:W-:Y:S02]  /*0710*/  IMAD R17, R5.reuse, 0x4, R20 ;  /* 0x0000000405117824 */ /* 0x040fe400078e0214 */
[C---:B------:R-:W-:Y:S02]  /*0720*/  IMAD R9, R5.reuse, 0x4, R6 ;  /* 0x0000000405097824 */ /* 0x040fe400078e0206 */
[C---:B------:R-:W-:Y:S01]  /*0730*/  IMAD R25, R5.reuse, 0x4, R8 ;  /* 0x0000000405197824 */ /* 0x040fe200078e0208 */
[----:B------:R-:W-:Y:S01]  /*0740*/  LDS R6, [R17+0xc] ;  /* 0x00000c0011067984 */ /* 0x000fe20000000800 */
[----:B0-----:R-:W-:-:S03]  /*0750*/  IMAD R26, R5, 0x4, R10 ;  /* 0x00000004051a7824 */ /* 0x001fc600078e020a */
[----:B------:R-:W-:Y:S04]  /*0760*/  LDS R20, [R9+0x1000] ;  /* 0x0010000009147984 */ /* 0x000fe80000000800 */
[----:B------:R-:W-:Y:S04]  /*0770*/  LDS R22, [R9+0x1004] ;  /* 0x0010040009167984 */ /* 0x000fe80000000800 */
[----:B------:R-:W-:Y:S04]  /*0780*/  LDS R23, [R9+0x1008] ;  /* 0x0010080009177984 */ /* 0x000fe80000000800 */
[----:B------:R-:W-:Y:S04]  /*0790*/  LDS R24, [R9+0x100c] ;  /* 0x00100c0009187984 */ /* 0x000fe80000000800 */
[----:B------:R-:W-:Y:S04]  /*07a0*/  LDS R11, [R25+0x2000] ;  /* 0x00200000190b7984 */ /* 0x000fe80000000800 */
[----:B------:R-:W-:Y:S04]  /*07b0*/  LDS R16, [R25+0x2004] ;  /* 0x0020040019107984 */ /* 0x000fe80000000800 */
[----:B------:R-:W-:Y:S04]  /*07c0*/  LDS R18, [R25+0x2008] ;  /* 0x0020080019127984 */ /* 0x000fe80000000800 */
[----:B------:R0:W-:Y:S04]  /*07d0*/  LDS R10, [R25+0x200c] ;  /* 0x00200c00190a7984 */ /* 0x0001e80000000800 */
[----:B------:R-:W-:Y:S04]  /*07e0*/  LDS R7, [R17+0x8] ;  /* 0x0000080011077984 */ /* 0x000fe80000000800 */
[----:B------:R-:W-:Y:S04]  /*07f0*/  LDS R8, [R17+0x4] ;  /* 0x0000040011087984 */ /* 0x000fe80000000800 */
[----:B------:R-:W-:Y:S04]  /*0800*/  LDS R5, [R17] ;  /* 0x0000000011057984 */ /* 0x000fe80000000800 */
[----:B------:R-:W-:Y:S04]  /*0810*/  LDS R13, [R26+0x3000] ;  /* 0x003000001a0d7984 */ /* 0x000fe80000000800 */
[----:B------:R-:W-:Y:S04]  /*0820*/  LDS R15, [R26+0x3004] ;  /* 0x003004001a0f7984 */ /* 0x000fe80000000800 */
[----:B------:R-:W-:Y:S04]  /*0830*/  LDS R14, [R26+0x3008] ;  /* 0x003008001a0e7984 */ /* 0x000fe80000000800 */
[----:B------:R-:W-:Y:S01]  /*0840*/  LDS R12, [R26+0x300c] ;  /* 0x00300c001a0c7984 */ /* 0x000fe20000000800 */
[----:B------:R-:W-:-:S04]  /*0850*/  LOP3.LUT R3, R3, 0xff, RZ, 0xc0, !PT ;  /* 0x000000ff03037812 */ /* 0x000fc800078ec0ff */
[----:B------:R-:W-:Y:S01]  /*0860*/  LEA R27, R3, UR4, 0x3 ;  /* 0x00000004031b7c11 */ /* 0x000fe2000f8e18ff */
[----:B------:R-:W-:Y:S01]  /*0870*/  BAR.SYNC.DEFER_BLOCKING 0x0 ;  /* 0x0000000000007b1d */ /* 0x000fe20000010000 */
[C---:B------:R-:W-:Y:S02]  /*0880*/  LEA R28, R19.reuse, UR4, 0x3 ;  /* 0x00000004131c7c11 */ /* 0x040fe4000f8e18ff */
[----:B------:R-:W-:-:S04]  /*0890*/  LOP3.LUT R3, R19, 0x40, RZ, 0xfc, !PT ;  /* 0x0000004013037812 */ /* 0x000fc800078efcff */
[----:B0-----:R-:W-:Y:S02]  /*08a0*/  LEA R25, R3, UR4, 0x3 ;  /* 0x0000000403197c11 */ /* 0x001fe4000f8e18ff */
[----:B------:R-:W-:Y:S02]  /*08b0*/  LOP3.LUT R21, R21, 0xc, R2, 0xf8, !PT ;  /* 0x0000000c15157812 */ /* 0x000fe400078ef802 */
[----:B------:R-:W0:Y:S02]  /*08c0*/  LDC.64 R2, c[0x0][0x220] ;  /* 0x00008800ff027b82 */ /* 0x000e240000000a00 */
[----:B------:R-:W-:Y:S01]  /*08d0*/  ISETP.GE.AND P0, PT, R21, 0x400, PT ;  /* 0x000004001500780c */ /* 0x000fe20003f06270 */
[----:B-----5:R-:W-:Y:S05]  /*08e0*/  STS [R27], R4 ;  /* 0x000000041b007388 */ /* 0x020fea0000000800 */
[----:B------:R-:W-:Y:S06]  /*08f0*/  BAR.SYNC.DEFER_BLOCKING 0x0 ;  /* 0x0000000000007b1d */ /* 0x000fec0000010000 */
[----:B------:R-:W1:Y:S04]  /*0900*/  LDS R9, [R28] ;  /* 0x000000001c097984 */ /* 0x000e680000000800 */
[----:B------:R-:W2:Y:S01]  /*0910*/  LDS R25, [R25] ;  /* 0x0000000019197984 */ /* 0x000ea20000000800 */
[CC--:B-1----:R-:W-:Y:S01]  /*0920*/  FSETP.GEU.AND P4, PT, R8.reuse, -R9.reuse, PT ;  /* 0x800000090800720b */ /* 0x0c2fe20003f8e000 */
[--C-:B------:R-:W-:Y:S01]  /*0930*/  FADD R8, R8, R9.reuse ;  /* 0x0000000908087221 */ /* 0x100fe20000000000 */
[CC--:B------:R-:W-:Y:S01]  /*0940*/  FSETP.GEU.AND P3, PT, R7.reuse, -R9.reuse, PT ;  /* 0x800000090700720b */ /* 0x0c0fe20003f6e000 */
[--C-:B------:R-:W-:Y:S01]  /*0950*/  FADD R7, R7, R9.reuse ;  /* 0x0000000907077221 */ /* 0x100fe20000000000 */
[CC--:B------:R-:W-:Y:S01]  /*0960*/  FSETP.GEU.AND P2, PT, R6.reuse, -R9.reuse, PT ;  /* 0x800000090600720b */ /* 0x0c0fe20003f4e000 */
[--C-:B------:R-:W-:Y:S01]  /*0970*/  FADD R4, R6, R9.reuse ;  /* 0x0000000906047221 */ /* 0x100fe20000000000 */
[C---:B------:R-:W-:Y:S01]  /*0980*/  FSETP.GEU.AND P5, PT, R5.reuse, -R9, PT ;  /* 0x800000090500720b */ /* 0x040fe20003fae000 */
[----:B------:R-:W-:Y:S01]  /*0990*/  FADD R9, R5, R9 ;  /* 0x0000000905097221 */ /* 0x000fe20000000000 */
[----:B------:R-:W-:-:S02]  /*09a0*/  LOP3.LUT R5, R19, 0x80, RZ, 0xfc, !PT ;  /* 0x0000008013057812 */ /* 0x000fc400078efcff */
[----:B------:R-:W-:Y:S01]  /*09b0*/  PRMT R6, R19, 0x6540, R0 ;  /* 0x0000654013067816 */ /* 0x000fe20000000000 */
[----:B------:R-:W-:Y:S01]  /*09c0*/  IMAD.SHL.U32 R0, R0, 0x100, RZ ;  /* 0x0000010000007824 */ /* 0x000fe200078e00ff */
[----:B------:R-:W-:-:S04]  /*09d0*/  LEA R17, R5, UR4, 0x3 ;  /* 0x0000000405117c11 */ /* 0x000fc8000f8e18ff */
[----:B------:R-:W-:Y:S02]  /*09e0*/  LOP3.LUT R28, R0, 0x40, R19, 0xfe, !PT ;  /* 0x00000040001c7812 */ /* 0x000fe400078efe13 */
[----:B------:R-:W-:Y:S01]  /*09f0*/  LOP3.LUT R26, R0, 0x80, R19, 0xfe, !PT ;  /* 0x00000080001a7812 */ /* 0x000fe200078efe13 */
[----:B------:R-:W1:Y:S01]  /*0a00*/  LDS R17, [R17] ;  /* 0x0000000011117984 */ /* 0x000e620000000800 */
[----:B------:R-:W-:Y:S02]  /*0a10*/  LOP3.LUT R0, R0, 0xc0, R19, 0xfe, !PT ;  /* 0x000000c000007812 */ /* 0x000fe400078efe13 */
[----:B------:R-:W-:-:S04]  /*0a20*/  LOP3.LUT R19, R19, 0xc0, RZ, 0xfc, !PT ;  /* 0x000000c013137812 */ /* 0x000fc800078efcff */
[----:B------:R-:W-:-:S06]  /*0a30*/  LEA R19, R19, UR4, 0x3 ;  /* 0x0000000413137c11 */ /* 0x000fcc000f8e18ff */
[----:B------:R-:W3:Y:S01]  /*0a40*/  LDS R19, [R19] ;  /* 0x0000000013137984 */ /* 0x000ee20000000800 */
[C---:B------:R-:W-:Y:S01]  /*0a50*/  ISETP.LT.AND P1, PT, R6.reuse, 0x200, !P0 ;  /* 0x000002000600780c */ /* 0x040fe20004721270 */
[----:B------:R-:W-:Y:S01]  /*0a60*/  IMAD R27, R6, 0x400, R21 ;  /* 0x00000400061b7824 */ /* 0x000fe200078e0215 */
[----:B------:R-:W-:Y:S02]  /*0a70*/  SEL R6, R7, RZ, P3 ;  /* 0x000000ff07067207 */ /* 0x000fe40001800000 */
[----:B------:R-:W-:Y:S02]  /*0a80*/  SEL R7, R4, RZ, P2 ;  /* 0x000000ff04077207 */ /* 0x000fe40001000000 */
[----:B------:R-:W-:Y:S02]  /*0a90*/  SEL R5, R8, RZ, P4 ;  /* 0x000000ff08057207 */ /* 0x000fe40002000000 */
[----:B------:R-:W-:Y:S01]  /*0aa0*/  SEL R4, R9, RZ, P5 ;  /* 0x000000ff09047207 */ /* 0x000fe20002800000 */
[----:B0-----:R-:W-:Y:S01]  /*0ab0*/  IMAD.WIDE R8, R27, 0x4, R2 ;  /* 0x000000041b087825 */ /* 0x001fe200078e0202 */
[----:B--2---:R-:W-:-:S03]  /*0ac0*/  FSETP.GEU.AND P3, PT, R20, -R25, PT ;  /* 0x800000191400720b */ /* 0x004fc60003f6e000 */
[--C-:B------:R-:W-:Y:S01]  /*0ad0*/  FADD R20, R20, R25.reuse ;  /* 0x0000001914147221 */ /* 0x100fe20000000000 */
[CC--:B------:R-:W-:Y:S01]  /*0ae0*/  FSETP.GEU.AND P4, PT, R24.reuse, -R25.reuse, PT ;  /* 0x800000191800720b */ /* 0x0c0fe20003f8e000 */
[----:B------:R0:W-:Y:S01]  /*0af0*/  @P1 STG.E.128 desc[UR6][R8.64], R4 ;  /* 0x0000000408001986 */ /* 0x0001e2000c101d06 */
[--C-:B------:R-:W-:Y:S01]  /*0b00*/  FADD R24, R24, R25.reuse ;  /* 0x0000001918187221 */ /* 0x100fe20000000000 */
[CC--:B------:R-:W-:Y:S02]  /*0b10*/  FSETP.GEU.AND P6, PT, R23.reuse, -R25.reuse, PT ;  /* 0x800000191700720b */ /* 0x0c0fe40003fce000 */
[----:B------:R-:W-:Y:S02]  /*0b20*/  FSETP.GEU.AND P5, PT, R22, -R25, PT ;  /* 0x800000191600720b */ /* 0x000fe40003fae000 */
[----:B------:R-:W-:Y:S02]  /*0b30*/  ISETP.LT.AND P1, PT, R28, 0x200, !P0 ;  /* 0x000002001c00780c */ /* 0x000fe40004721270 */
[----:B------:R-:W-:Y:S01]  /*0b40*/  ISETP.LT.AND P2, PT, R26, 0x200, !P0 ;  /* 0x000002001a00780c */ /* 0x000fe20004741270 */
[--C-:B0-----:R-:W-:Y:S01]  /*0b50*/  FADD R6, R23, R25.reuse ;  /* 0x0000001917067221 */ /* 0x101fe20000000000 */
[----:B------:R-:W-:Y:S01]  /*0b60*/  FADD R5, R22, R25 ;  /* 0x0000001916057221 */ /* 0x000fe20000000000 */
[----:B------:R-:W-:Y:S01]  /*0b70*/  IMAD R9, R26, 0x400, R21 ;  /* 0x000004001a097824 */ /* 0x000fe200078e0215 */
[----:B------:R-:W-:Y:S01]  /*0b80*/  SEL R4, R20, RZ, P3 ;  /* 0x000000ff14047207 */ /* 0x000fe20001800000 */
[----:B-1----:R-:W-:Y:S01]  /*0b90*/  FADD R8, R16, R17 ;  /* 0x0000001110087221 */ /* 0x002fe20000000000 */
[----:B------:R-:W-:-:S02]  /*0ba0*/  SEL R6, R6, RZ, P6 ;  /* 0x000000ff06067207 */ /* 0x000fc40003000000 */
[----:B------:R-:W-:Y:S02]  /*0bb0*/  SEL R7, R24, RZ, P4 ;  /* 0x000000ff18077207 */ /* 0x000fe40002000000 */
[CC--:B------:R-:W-:Y:S01]  /*0bc0*/  FSETP.GEU.AND P6, PT, R11.reuse, -R17.reuse, PT ;  /* 0x800000110b00720b */ /* 0x0c0fe20003fce000 */
[----:B------:R-:W-:Y:S01]  /*0bd0*/  FADD R11, R11, R17 ;  /* 0x000000110b0b7221 */ /* 0x000fe20000000000 */
[-C--:B------:R-:W-:Y:S01]  /*0be0*/  FSETP.GEU.AND P3, PT, R18, -R17.reuse, PT ;  /* 0x800000111200720b */ /* 0x080fe20003f6e000 */
[----:B------:R-:W-:Y:S01]  /*0bf0*/  IMAD R23, R28, 0x400, R21 ;  /* 0x000004001c177824 */ /* 0x000fe200078e0215 */
[-C--:B------:R-:W-:Y:S01]  /*0c00*/  FSETP.GEU.AND P4, PT, R16, -R17.reuse, PT ;  /* 0x800000111000720b */ /* 0x080fe20003f8e000 */
[--C-:B------:R-:W-:Y:S01]  /*0c10*/  FADD R18, R18, R17.reuse ;  /* 0x0000001112127221 */ /* 0x100fe20000000000 */
[----:B------:R-:W-:Y:S01]  /*0c20*/  SEL R5, R5, RZ, P5 ;  /* 0x000000ff05057207 */ /* 0x000fe20002800000 */
[C---:B------:R-:W-:Y:S01]  /*0c30*/  FADD R22, R10.reuse, R17 ;  /* 0x000000110a167221 */ /* 0x040fe20000000000 */
[----:B------:R-:W-:Y:S01]  /*0c40*/  FSETP.GEU.AND P5, PT, R10, -R17, PT ;  /* 0x800000110a00720b */ /* 0x000fe20003fae000 */
[C---:B------:R-:W-:Y:S01]  /*0c50*/  IMAD R25, R0.reuse, 0x400, R21 ;  /* 0x0000040000197824 */ /* 0x040fe200078e0215 */
[----:B------:R-:W-:Y:S01]  /*0c60*/  ISETP.LT.AND P0, PT, R0, 0x200, !P0 ;  /* 0x000002000000780c */ /* 0x000fe20004701270 */
[----:B------:R-:W-:Y:S01]  /*0c70*/  IMAD.WIDE R20, R9, 0x4, R2 ;  /* 0x0000000409147825 */ /* 0x000fe200078e0202 */
[----:B------:R-:W-:-:S02]  /*0c80*/  SEL R9, R8, RZ, P4 ;  /* 0x000000ff08097207 */ /* 0x000fc40002000000 */
[----:B------:R-:W-:Y:S01]  /*0c90*/  SEL R8, R11, RZ, P6 ;  /* 0x000000ff0b087207 */ /* 0x000fe20003000000 */
[----:B------:R-:W-:Y:S01]  /*0ca0*/  IMAD.WIDE R16, R23, 0x4, R2 ;  /* 0x0000000417107825 */ /* 0x000fe200078e0202 */
[----:B------:R-:W-:Y:S02]  /*0cb0*/  SEL R10, R18, RZ, P3 ;  /* 0x000000ff120a7207 */ /* 0x000fe40001800000 */
[----:B------:R-:W-:Y:S02]  /*0cc0*/  SEL R11, R22, RZ, P5 ;  /* 0x000000ff160b7207 */ /* 0x000fe40002800000 */
[----:B------:R0:W-:Y:S01]  /*0cd0*/  @P1 STG.E.128 desc[UR6][R16.64], R4 ;  /* 0x0000000410001986 */ /* 0x0001e2000c101d06 */
[CC--:B---3--:R-:W-:Y:S01]  /*0ce0*/  FSETP.GEU.AND P3, PT, R15.reuse, -R19.reuse, PT ;  /* 0x800000130f00720b */ /* 0x0c8fe20003f6e000 */
[--C-:B------:R-:W-:Y:S01]  /*0cf0*/  FADD R15, R15, R19.reuse ;  /* 0x000000130f0f7221 */ /* 0x100fe20000000000 */
[-C--:B------:R-:W-:Y:S01]  /*0d00*/  FSETP.GEU.AND P1, PT, R12, -R19.reuse, PT ;  /* 0x800000130c00720b */ /* 0x080fe20003f2e000 */
[----:B------:R0:W-:Y:S01]  /*0d10*/  @P2 STG.E.128 desc[UR6][R20.64], R8 ;  /* 0x0000000814002986 */ /* 0x0001e2000c101d06 */
[-C--:B------:R-:W-:Y:S01]  /*0d20*/  FSETP.GEU.AND P2, PT, R14, -R19.reuse, PT ;  /* 0x800000130e00720b */ /* 0x080fe20003f4e000 */
[--C-:B------:R-:W-:Y:S01]  /*0d30*/  FADD R12, R12, R19.reuse ;  /* 0x000000130c0c7221 */ /* 0x100fe20000000000 */
[--C-:B------:R-:W-:Y:S01]  /*0d40*/  FADD R14, R14, R19.reuse ;  /* 0x000000130e0e7221 */ /* 0x100fe20000000000 */
[C---:B------:R-:W-:Y:S01]  /*0d50*/  FADD R0, R13.reuse, R19 ;  /* 0x000000130d007221 */ /* 0x040fe20000000000 */
[----:B------:R-:W-:-:S02]  /*0d60*/  FSETP.GEU.AND P4, PT, R13, -R19, PT ;  /* 0x800000130d00720b */ /* 0x000fc40003f8e000 */
[----:B------:R-:W-:Y:S01]  /*0d70*/  SEL R13, R15, RZ, P3 ;  /* 0x000000ff0f0d7207 */ /* 0x000fe20001800000 */
[----:B------:R-:W-:Y:S01]  /*0d80*/  IMAD.WIDE R2, R25, 0x4, R2 ;  /* 0x0000000419027825 */ /* 0x000fe200078e0202 */
[----:B------:R-:W-:Y:S02]  /*0d90*/  SEL R15, R12, RZ, P1 ;  /* 0x000000ff0c0f7207 */ /* 0x000fe40000800000 */
[----:B------:R-:W-:Y:S02]  /*0da0*/  SEL R14, R14, RZ, P2 ;  /* 0x000000ff0e0e7207 */ /* 0x000fe40001000000 */
[----:B------:R-:W-:Y:S01]  /*0db0*/  SEL R12, R0, RZ, P4 ;  /* 0x000000ff000c7207 */ /* 0x000fe20002000000 */
[----:B0-----:R-:W-:Y:S06]  /*0dc0*/  @!P0 EXIT ;  /* 0x000000000000894d */ /* 0x001fec0003800000 */
[----:B------:R-:W-:Y:S01]  /*0dd0*/  STG.E.128 desc[UR6][R2.64], R12 ;  /* 0x0000000c02007986 */ /* 0x000fe2000c101d06 */
[----:B------:R-:W-:Y:S05]  /*0de0*/  EXIT ;  /* 0x000000000000794d */ /* 0x000fea0003800000 */
.L_x_0:
[----:B------:R-:W-:-:S00]  /*0df0*/  BRA `(.L_x_0) ;  /* 0xfffffffc00fc7947 */ /* 0x000fc0000383ffff */
[----:B------:R-:W-:-:S00]  /*0e00*/  NOP ;  /* 0x0000000000007918 */ /* 0x000fc00000000000 */
[----:B------:R-:W-:-:S00]  /*0e10*/  NOP ;  /* 0x0000000000007918 */ /* 0x000fc00000000000 */
[----:B------:R-:W-:-:S00]  /*0e20*/  NOP ;  /* 0x0000000000007918 */ /* 0x000fc00000000000 */
[----:B------:R-:W-:-:S00]  /*0e30*/  NOP ;  /* 0x0000000000007918 */ /* 0x000fc00000000000 */
[----:B------:R-:W-:-:S00]  /*0e40*/  NOP ;  /* 0x0000000000007918 */ /* 0x000fc00000000000 */
[----:B------:R-:W-:-:S00]  /*0e50*/  NOP ;  /* 0x0000000000007918 */ /* 0x000fc00000000000 */
[----:B------:R-:W-:-:S00]  /*0e60*/  NOP ;  /* 0x0000000000007918 */ /* 0x000fc00000000000 */
[----:B------:R-:W-:-:S00]  /*0e70*/  NOP ;  /* 0x0000000000007918 */ /* 0x000fc00000000000 */
.L_x_1:


//--------------------- .nv.shared.triton_poi_fused_convolution_max_pool2d_with_indices_relu_9 --------------------------
	.section	.nv.shared.triton_poi_fused_convolution_max_pool2d_with_indices_relu_9,"aw",@nobits
	.sectionflags	@""
	.align	16
	.zero		1024


//--------------------- .nv.constant0.triton_poi_fused_convolution_max_pool2d_with_indices_relu_9 --------------------------
	.section	.nv.constant0.triton_poi_fused_convolution_max_pool2d_with_indices_relu_9,"a",@progbits
	.sectionflags	@""
	.align	4
.nv.constant0.triton_poi_fused_convolution_max_pool2d_with_indices_relu_9:
	.zero		560
